	.headerflags	@"EF_CUDA_TEXMODE_UNIFIED EF_CUDA_64BIT_ADDRESS EF_CUDA_ACCELERATORS EF_CUDA_SM90 EF_CUDA_VIRTUAL_SM(EF_CUDA_SM90)"
	.elftype	@"ET_EXEC"


//--------------------- .nv.info                  --------------------------
	.section	.nv.info,"",@"SHT_CUDA_INFO"
	.align	4


	//----- nvinfo : EIATTR_REGCOUNT
	.align		4
        /*0000*/ 	.byte	0x04, 0x2f
        /*0002*/ 	.short	(.L_1 - .L_0)
	.align		4
.L_0:
        /*0004*/ 	.word	index@(triton_poi_fused_view_3)
        /*0008*/ 	.word	0x0000000a


	//----- nvinfo : EIATTR_MIN_STACK_SIZE
	.align		4
.L_1:
        /*000c*/ 	.byte	0x04, 0x12
        /*000e*/ 	.short	(.L_3 - .L_2)
	.align		4
.L_2:
        /*0010*/ 	.word	index@(triton_poi_fused_view_3)
        /*0014*/ 	.word	0x00000000


	//----- nvinfo : EIATTR_FRAME_SIZE
	.align		4
.L_3:
        /*0018*/ 	.byte	0x04, 0x11
        /*001a*/ 	.short	(.L_5 - .L_4)
	.align		4
.L_4:
        /*001c*/ 	.word	index@(triton_poi_fused_view_3)
        /*0020*/ 	.word	0x00000000


	//----- nvinfo : EIATTR_MIN_STACK_SIZE
	.align		4
.L_5:
        /*0024*/ 	.byte	0x04, 0x12
        /*0026*/ 	.short	(.L_7 - .L_6)
	.align		4
.L_6:
        /*0028*/ 	.word	index@(triton_poi_fused_view_3)
        /*002c*/ 	.word	0x00000000
.L_7:


//--------------------- .nv.info.triton_poi_fused_view_3 --------------------------
	.section	.nv.info.triton_poi_fused_view_3,"",@"SHT_CUDA_INFO"
	.sectionflags	@""
	.align	4


	//----- nvinfo : EIATTR_CUDA_API_VERSION
	.align		4
        /*0000*/ 	.byte	0x04, 0x37
        /*0002*/ 	.short	(.L_9 - .L_8)
.L_8:
        /*0004*/ 	.word	0x0000007c


	//----- nvinfo : EIATTR_KPARAM_INFO
	.align		4
.L_9:
        /*0008*/ 	.byte	0x04, 0x17
        /*000a*/ 	.short	(.L_11 - .L_10)
.L_10:
        /*000c*/ 	.word	0x00000000
        /*0010*/ 	.short	0x0002
        /*0012*/ 	.short	0x0010
        /*0014*/ 	.byte	0x00, 0xf0, 0x11, 0x00


	//----- nvinfo : EIATTR_KPARAM_INFO
	.align		4
.L_11:
        /*0018*/ 	.byte	0x04, 0x17
        /*001a*/ 	.short	(.L_13 - .L_12)
.L_12:
        /*001c*/ 	.word	0x00000000
        /*0020*/ 	.short	0x0001
        /*0022*/ 	.short	0x0008
        /*0024*/ 	.byte	0x00, 0xf4, 0x21, 0x00


	//----- nvinfo : EIATTR_KPARAM_INFO
	.align		4
.L_13:
        /*0028*/ 	.byte	0x04, 0x17
        /*002a*/ 	.short	(.L_15 - .L_14)
.L_14:
        /*002c*/ 	.word	0x00000000
        /*0030*/ 	.short	0x0000
        /*0032*/ 	.short	0x0000
        /*0034*/ 	.byte	0x00, 0xf4, 0x21, 0x00


	//----- nvinfo : EIATTR_SPARSE_MMA_MASK
	.align		4
.L_15:
        /*0038*/ 	.byte	0x03, 0x50
        /*003a*/ 	.short	0x0000


	//----- nvinfo : EIATTR_MAXREG_COUNT
	.align		4
        /*003c*/ 	.byte	0x03, 0x1b
        /*003e*/ 	.short	0x00ff


	//----- nvinfo : EIATTR_EXIT_INSTR_OFFSETS
	.align		4
        /*0040*/ 	.byte	0x04, 0x1c
        /*0042*/ 	.short	(.L_17 - .L_16)


	//   ....[0]....
.L_16:
        /*0044*/ 	.word	0x00000100


	//   ....[1]....
        /*0048*/ 	.word	0x00000120


	//----- nvinfo : EIATTR_REQNTID
	.align		4
.L_17:
        /*004c*/ 	.byte	0x04, 0x10
        /*004e*/ 	.short	(.L_19 - .L_18)
.L_18:
        /*0050*/ 	.word	0x00000080
        /*0054*/ 	.word	0x00000001
        /*0058*/ 	.word	0x00000001


	//----- nvinfo : EIATTR_CRS_STACK_SIZE
	.align		4
.L_19:
        /*005c*/ 	.byte	0x04, 0x1e
        /*005e*/ 	.short	(.L_21 - .L_20)
.L_20:
        /*0060*/ 	.word	0x00000000


	//----- nvinfo : EIATTR_CBANK_PARAM_SIZE
	.align		4
.L_21:
        /*0064*/ 	.byte	0x03, 0x19
        /*0066*/ 	.short	0x0014


	//----- nvinfo : EIATTR_PARAM_CBANK
	.align		4
        /*0068*/ 	.byte	0x04, 0x0a
        /*006a*/ 	.short	(.L_23 - .L_22)
	.align		4
.L_22:
        /*006c*/ 	.word	index@(.nv.constant0.triton_poi_fused_view_3)
        /*0070*/ 	.short	0x0210
        /*0072*/ 	.short	0x0014


	//----- nvinfo : EIATTR_SW_WAR
	.align		4
.L_23:
        /*0074*/ 	.byte	0x04, 0x36
        /*0076*/ 	.short	(.L_25 - .L_24)
.L_24:
        /*0078*/ 	.word	0x00000008
.L_25:


//--------------------- .nv.callgraph             --------------------------
	.section	.nv.callgraph,"",@"SHT_CUDA_CALLGRAPH"
	.align	4
	.sectionentsize	8
	.align		4
        /*0000*/ 	.word	0x00000000
	.align		4
        /*0004*/ 	.word	0xffffffff
	.align		4
        /*0008*/ 	.word	0x00000000
	.align		4
        /*000c*/ 	.word	0xfffffffe
	.align		4
        /*0010*/ 	.word	0x00000000
	.align		4
        /*0014*/ 	.word	0xfffffffd
	.align		4
        /*0018*/ 	.word	0x00000000
	.align		4
        /*001c*/ 	.word	0xfffffffc


//--------------------- .text.triton_poi_fused_view_3 --------------------------
	.section	.text.triton_poi_fused_view_3,"ax",@progbits
	.align	128
        .global         triton_poi_fused_view_3
        .type           triton_poi_fused_view_3,@function
        .size           triton_poi_fused_view_3,(.L_x_3 - triton_poi_fused_view_3)
        .other          triton_poi_fused_view_3,@"STO_CUDA_ENTRY STV_DEFAULT"
triton_poi_fused_view_3:
.text.triton_poi_fused_view_3:
[----:B------:R-:W0:Y:S02]  /*0000*/  LDC R1, c[0x0][0x28] ;  /* 0x00000a00ff017b82 */ /* 0x000e240000000800 */
[----:B------:R-:W1:Y:S01]  /*0010*/  S2R R0, SR_TID.X ;  /* 0x0000000000007919 */ /* 0x000e620000002100 */
[----:B------:R-:W2:Y:S01]  /*0020*/  LDC.64 R4, c[0x0][0x218] ;  /* 0x00008600ff047b82 */ /* 0x000ea20000000a00 */
[----:B------:R-:W-:Y:S01]  /*0030*/  ULDC.64 UR4, c[0x0][0x208] ;  /* 0x0000820000047ab9 */ /* 0x000fe20000000a00 */
[----:B------:R-:W-:Y:S01]  /*0040*/  BSSY B0, `(.L_x_0) ;  /* 0x000000b000007945 */ /* 0x000fe20003800000 */
[----:B------:R-:W3:Y:S01]  /*0050*/  S2R R7, SR_CTAID.X ;  /* 0x0000000000077919 */ /* 0x000ee20000002500 */
[----:B------:R-:W-:Y:S01]  /*0060*/  HFMA2.MMA R3, -RZ, RZ, 0, 0 ;  /* 0x00000000ff037435 */ /* 0x000fe200000001ff */
[----:B-1----:R-:W-:-:S04]  /*0070*/  LOP3.LUT R0, R0, 0x7f, RZ, 0xc0, !PT ;  /* 0x0000007f00007812 */ /* 0x002fc800078ec0ff */
[----:B---3--:R-:W-:-:S04]  /*0080*/  LEA R7, R7, R0, 0x7 ;  /* 0x0000000007077211 */ /* 0x008fc800078e38ff */
[C---:B------:R-:W-:Y:S01]  /*0090*/  ISETP.GE.AND P0, PT, R7.reuse, 0x1800, PT ;  /* 0x000018000700780c */ /* 0x040fe20003f06270 */
[----:B--2---:R-:W-:-:S12]  /*00a0*/  IMAD.WIDE R4, R7, 0x4, R4 ;  /* 0x0000000407047825 */ /* 0x004fd800078e0204 */
[----:B------:R-:W-:Y:S05]  /*00b0*/  @P0 BRA `(.L_x_1) ;  /* 0x00000000000c0947 */ /* 0x000fea0003800000 */
[----:B------:R-:W1:Y:S02]  /*00c0*/  LDC.64 R2, c[0x0][0x210] ;  /* 0x00008400ff027b82 */ /* 0x000e640000000a00 */
[----:B-1----:R-:W-:-:S06]  /*00d0*/  IMAD.WIDE R2, R7, 0x4, R2 ;  /* 0x0000000407027825 */ /* 0x002fcc00078e0202 */
[----:B------:R1:W5:Y:S02]  /*00e0*/  LDG.E R3, desc[UR4][R2.64] ;  /* 0x0000000402037981 */ /* 0x000364000c1e1900 */
.L_x_1:
[----:B------:R-:W-:Y:S05]  /*00f0*/  BSYNC B0 ;  /* 0x0000000000007941 */ /* 0x000fea0003800000 */
.L_x_0:
[----:B------:R-:W-:Y:S05]  /*0100*/  @P0 EXIT ;  /* 0x000000000000094d */ /* 0x000fea0003800000 */
[----:B-----5:R-:W-:Y:S01]  /*0110*/  STG.E desc[UR4][R4.64], R3 ;  /* 0x0000000304007986 */ /* 0x020fe2000c101904 */
[----:B------:R-:W-:Y:S05]  /*0120*/  EXIT ;  /* 0x000000000000794d */ /* 0x000fea0003800000 */
.L_x_2:
[----:B------:R-:W-:-:S00]  /*0130*/  BRA `(.L_x_2) ;  /* 0xfffffffc00fc7947 */ /* 0x000fc0000383ffff */
[----:B------:R-:W-:-:S00]  /*0140*/  NOP ;  /* 0x0000000000007918 */ /* 0x000fc00000000000 */
        /* <DEDUP_REMOVED lines=11> */
.L_x_3:


//--------------------- .nv.constant0.triton_poi_fused_view_3 --------------------------
	.section	.nv.constant0.triton_poi_fused_view_3,"a",@progbits
	.sectionflags	@""
	.align	4
.nv.constant0.triton_poi_fused_view_3:
	.zero		548
